	.headerflags	@"EF_CUDA_TEXMODE_UNIFIED EF_CUDA_64BIT_ADDRESS EF_CUDA_ACCELERATORS EF_CUDA_SM90 EF_CUDA_VIRTUAL_SM(EF_CUDA_SM90)"
	.elftype	@"ET_EXEC"


//--------------------- .nv.info                  --------------------------
	.section	.nv.info,"",@"SHT_CUDA_INFO"
	.align	4


	//----- nvinfo : EIATTR_REGCOUNT
	.align		4
        /*0000*/ 	.byte	0x04, 0x2f
        /*0002*/ 	.short	(.L_3 - .L_2)
	.align		4
.L_2:
        /*0004*/ 	.word	index@(triton_poi_fused__native_batch_norm_legit_no_training_add_relu_22)
        /*0008*/ 	.word	0x00000030


	//----- nvinfo : EIATTR_MIN_STACK_SIZE
	.align		4
.L_3:
        /*000c*/ 	.byte	0x04, 0x12
        /*000e*/ 	.short	(.L_5 - .L_4)
	.align		4
.L_4:
        /*0010*/ 	.word	index@(triton_poi_fused__native_batch_norm_legit_no_training_add_relu_22)
        /*0014*/ 	.word	0x00000000


	//----- nvinfo : EIATTR_FRAME_SIZE
	.align		4
.L_5:
        /*0018*/ 	.byte	0x04, 0x11
        /*001a*/ 	.short	(.L_7 - .L_6)
	.align		4
.L_6:
        /*001c*/ 	.word	index@(triton_poi_fused__native_batch_norm_legit_no_training_add_relu_22)
        /*0020*/ 	.word	0x00000000


	//----- nvinfo : EIATTR_MIN_STACK_SIZE
	.align		4
.L_7:
        /*0024*/ 	.byte	0x04, 0x12
        /*0026*/ 	.short	(.L_9 - .L_8)
	.align		4
.L_8:
        /*0028*/ 	.word	index@(triton_poi_fused__native_batch_norm_legit_no_training_add_relu_22)
        /*002c*/ 	.word	0x00000000
.L_9:


//--------------------- .nv.info.triton_poi_fused__native_batch_norm_legit_no_training_add_relu_22 --------------------------
	.section	.nv.info.triton_poi_fused__native_batch_norm_legit_no_training_add_relu_22,"",@"SHT_CUDA_INFO"
	.sectionflags	@""
	.align	4


	//----- nvinfo : EIATTR_CUDA_API_VERSION
	.align		4
        /*0000*/ 	.byte	0x04, 0x37
        /*0002*/ 	.short	(.L_11 - .L_10)
.L_10:
        /*0004*/ 	.word	0x0000007c


	//----- nvinfo : EIATTR_KPARAM_INFO
	.align		4
.L_11:
        /*0008*/ 	.byte	0x04, 0x17
        /*000a*/ 	.short	(.L_13 - .L_12)
.L_12:
        /*000c*/ 	.word	0x00000000
        /*0010*/ 	.short	0x000b
        /*0012*/ 	.short	0x0058
        /*0014*/ 	.byte	0x00, 0xf0, 0x11, 0x00


	//----- nvinfo : EIATTR_KPARAM_INFO
	.align		4
.L_13:
        /*0018*/ 	.byte	0x04, 0x17
        /*001a*/ 	.short	(.L_15 - .L_14)
.L_14:
        /*001c*/ 	.word	0x00000000
        /*0020*/ 	.short	0x000a
        /*0022*/ 	.short	0x0050
        /*0024*/ 	.byte	0x00, 0xf4, 0x21, 0x00


	//----- nvinfo : EIATTR_KPARAM_INFO
	.align		4
.L_15:
        /*0028*/ 	.byte	0x04, 0x17
        /*002a*/ 	.short	(.L_17 - .L_16)
.L_16:
        /*002c*/ 	.word	0x00000000
        /*0030*/ 	.short	0x0009
        /*0032*/ 	.short	0x0048
        /*0034*/ 	.byte	0x00, 0xf4, 0x21, 0x00


	//----- nvinfo : EIATTR_KPARAM_INFO
	.align		4
.L_17:
        /*0038*/ 	.byte	0x04, 0x17
        /*003a*/ 	.short	(.L_19 - .L_18)
.L_18:
        /*003c*/ 	.word	0x00000000
        /*0040*/ 	.short	0x0008
        /*0042*/ 	.short	0x0040
        /*0044*/ 	.byte	0x00, 0xf4, 0x21, 0x00


	//----- nvinfo : EIATTR_KPARAM_INFO
	.align		4
.L_19:
        /*0048*/ 	.byte	0x04, 0x17
        /*004a*/ 	.short	(.L_21 - .L_20)
.L_20:
        /*004c*/ 	.word	0x00000000
        /*0050*/ 	.short	0x0007
        /*0052*/ 	.short	0x0038
        /*0054*/ 	.byte	0x00, 0xf4, 0x21, 0x00


	//----- nvinfo : EIATTR_KPARAM_INFO
	.align		4
.L_21:
        /*0058*/ 	.byte	0x04, 0x17
        /*005a*/ 	.short	(.L_23 - .L_22)
.L_22:
        /*005c*/ 	.word	0x00000000
        /*0060*/ 	.short	0x0006
        /*0062*/ 	.short	0x0030
        /*0064*/ 	.byte	0x00, 0xf4, 0x21, 0x00


	//----- nvinfo : EIATTR_KPARAM_INFO
	.align		4
.L_23:
        /*0068*/ 	.byte	0x04, 0x17
        /*006a*/ 	.short	(.L_25 - .L_24)
.L_24:
        /*006c*/ 	.word	0x00000000
        /*0070*/ 	.short	0x0005
        /*0072*/ 	.short	0x0028
        /*0074*/ 	.byte	0x00, 0xf4, 0x21, 0x00


	//----- nvinfo : EIATTR_KPARAM_INFO
	.align		4
.L_25:
        /*0078*/ 	.byte	0x04, 0x17
        /*007a*/ 	.short	(.L_27 - .L_26)
.L_26:
        /*007c*/ 	.word	0x00000000
        /*0080*/ 	.short	0x0004
        /*0082*/ 	.short	0x0020
        /*0084*/ 	.byte	0x00, 0xf4, 0x21, 0x00


	//----- nvinfo : EIATTR_KPARAM_INFO
	.align		4
.L_27:
        /*0088*/ 	.byte	0x04, 0x17
        /*008a*/ 	.short	(.L_29 - .L_28)
.L_28:
        /*008c*/ 	.word	0x00000000
        /*0090*/ 	.short	0x0003
        /*0092*/ 	.short	0x0018
        /*0094*/ 	.byte	0x00, 0xf4, 0x21, 0x00


	//----- nvinfo : EIATTR_KPARAM_INFO
	.align		4
.L_29:
        /*0098*/ 	.byte	0x04, 0x17
        /*009a*/ 	.short	(.L_31 - .L_30)
.L_30:
        /*009c*/ 	.word	0x00000000
        /*00a0*/ 	.short	0x0002
        /*00a2*/ 	.short	0x0010
        /*00a4*/ 	.byte	0x00, 0xf4, 0x21, 0x00


	//----- nvinfo : EIATTR_KPARAM_INFO
	.align		4
.L_31:
        /*00a8*/ 	.byte	0x04, 0x17
        /*00aa*/ 	.short	(.L_33 - .L_32)
.L_32:
        /*00ac*/ 	.word	0x00000000
        /*00b0*/ 	.short	0x0001
        /*00b2*/ 	.short	0x0008
        /*00b4*/ 	.byte	0x00, 0xf4, 0x21, 0x00


	//----- nvinfo : EIATTR_KPARAM_INFO
	.align		4
.L_33:
        /*00b8*/ 	.byte	0x04, 0x17
        /*00ba*/ 	.short	(.L_35 - .L_34)
.L_34:
        /*00bc*/ 	.word	0x00000000
        /*00c0*/ 	.short	0x0000
        /*00c2*/ 	.short	0x0000
        /*00c4*/ 	.byte	0x00, 0xf4, 0x21, 0x00


	//----- nvinfo : EIATTR_SPARSE_MMA_MASK
	.align		4
.L_35:
        /*00c8*/ 	.byte	0x03, 0x50
        /*00ca*/ 	.short	0x0000


	//----- nvinfo : EIATTR_MAXREG_COUNT
	.align		4
        /*00cc*/ 	.byte	0x03, 0x1b
        /*00ce*/ 	.short	0x00ff


	//----- nvinfo : EIATTR_EXIT_INSTR_OFFSETS
	.align		4
        /*00d0*/ 	.byte	0x04, 0x1c
        /*00d2*/ 	.short	(.L_37 - .L_36)


	//   ....[0]....
.L_36:
        /*00d4*/ 	.word	0x000012d0


	//----- nvinfo : EIATTR_REQNTID
	.align		4
.L_37:
        /*00d8*/ 	.byte	0x04, 0x10
        /*00da*/ 	.short	(.L_39 - .L_38)
.L_38:
        /*00dc*/ 	.word	0x00000080
        /*00e0*/ 	.word	0x00000001
        /*00e4*/ 	.word	0x00000001


	//----- nvinfo : EIATTR_CBANK_PARAM_SIZE
	.align		4
.L_39:
        /*00e8*/ 	.byte	0x03, 0x19
        /*00ea*/ 	.short	0x005c


	//----- nvinfo : EIATTR_PARAM_CBANK
	.align		4
        /*00ec*/ 	.byte	0x04, 0x0a
        /*00ee*/ 	.short	(.L_41 - .L_40)
	.align		4
.L_40:
        /*00f0*/ 	.word	index@(.nv.constant0.triton_poi_fused__native_batch_norm_legit_no_training_add_relu_22)
        /*00f4*/ 	.short	0x0210
        /*00f6*/ 	.short	0x005c


	//----- nvinfo : EIATTR_SW_WAR
	.align		4
.L_41:
        /*00f8*/ 	.byte	0x04, 0x36
        /*00fa*/ 	.short	(.L_43 - .L_42)
.L_42:
        /*00fc*/ 	.word	0x00000008
.L_43:


//--------------------- .nv.callgraph             --------------------------
	.section	.nv.callgraph,"",@"SHT_CUDA_CALLGRAPH"
	.align	4
	.sectionentsize	8
	.align		4
        /*0000*/ 	.word	0x00000000
	.align		4
        /*0004*/ 	.word	0xffffffff
	.align		4
        /*0008*/ 	.word	0x00000000
	.align		4
        /*000c*/ 	.word	0xfffffffe
	.align		4
        /*0010*/ 	.word	0x00000000
	.align		4
        /*0014*/ 	.word	0xfffffffd
	.align		4
        /*0018*/ 	.word	0x00000000
	.align		4
        /*001c*/ 	.word	0xfffffffc


//--------------------- .nv.constant4             --------------------------
	.section	.nv.constant4,"a",@progbits
	.align	8
	.align		8
.nv.constant4:
        /*0000*/ 	.dword	_$_str
	.align		8
        /*0008*/ 	.dword	_$_str_$_2


//--------------------- .text.triton_poi_fused__native_batch_norm_legit_no_training_add_relu_22 --------------------------
	.section	.text.triton_poi_fused__native_batch_norm_legit_no_training_add_relu_22,"ax",@progbits
	.align	128
        .global         triton_poi_fused__native_batch_norm_legit_no_training_add_relu_22
        .type           triton_poi_fused__native_batch_norm_legit_no_training_add_relu_22,@function
        .size           triton_poi_fused__native_batch_norm_legit_no_training_add_relu_22,(.L_x_1 - triton_poi_fused__native_batch_norm_legit_no_training_add_relu_22)
        .other          triton_poi_fused__native_batch_norm_legit_no_training_add_relu_22,@"STO_CUDA_ENTRY STV_DEFAULT"
triton_poi_fused__native_batch_norm_legit_no_training_add_relu_22:
.text.triton_poi_fused__native_batch_norm_legit_no_training_add_relu_22:
[----:B------:R-:W-:Y:S01]  /*0000*/  LDC R1, c[0x0][0x28] ;  /* 0x00000a00ff017b82 */ /* 0x000fe20000000800 */
[----:B------:R-:W1:Y:S07]  /*0010*/  S2R R0, SR_TID.X ;  /* 0x0000000000007919 */ /* 0x000e6e0000002100 */
[----:B------:R-:W2:Y:S01]  /*0020*/  LDC.64 R20, c[0x0][0x228] ;  /* 0x00008a00ff147b82 */ /* 0x000ea20000000a00 */
[----:B------:R-:W-:Y:S01]  /*0030*/  ULDC.64 UR4, c[0x0][0x208] ;  /* 0x0000820000047ab9 */ /* 0x000fe20000000a00 */
[----:B------:R-:W3:Y:S06]  /*0040*/  S2R R5, SR_CTAID.X ;  /* 0x0000000000057919 */ /* 0x000eec0000002500 */
[----:B------:R-:W4:Y:S08]  /*0050*/  LDC.64 R30, c[0x0][0x220] ;  /* 0x00008800ff1e7b82 */ /* 0x000f300000000a00 */
[----:B------:R-:W5:Y:S08]  /*0060*/  LDC.64 R28, c[0x0][0x218] ;  /* 0x00008600ff1c7b82 */ /* 0x000f700000000a00 */
[----:B------:R-:W5:Y:S01]  /*0070*/  LDC.64 R42, c[0x0][0x230] ;  /* 0x00008c00ff2a7b82 */ /* 0x000f620000000a00 */
[----:B-1----:R-:W-:-:S07]  /*0080*/  SHF.L.U32 R0, R0, 0x2, RZ ;  /* 0x0000000200007819 */ /* 0x002fce00000006ff */
[----:B------:R-:W1:Y:S01]  /*0090*/  LDC.64 R40, c[0x0][0x238] ;  /* 0x00008e00ff287b82 */ /* 0x000e620000000a00 */
[----:B---3--:R-:W-:Y:S02]  /*00a0*/  SHF.R.S32.HI R3, RZ, 0x15, R5 ;  /* 0x00000015ff037819 */ /* 0x008fe40000011405 */
[----:B------:R-:W-:Y:S02]  /*00b0*/  LOP3.LUT R0, R0, 0x1fc, RZ, 0xc0, !PT ;  /* 0x000001fc00007812 */ /* 0x000fe400078ec0ff */
[----:B------:R-:W-:Y:S02]  /*00c0*/  SGXT R3, R3, 0x1 ;  /* 0x000000010303781a */ /* 0x000fe40000000200 */
[----:B------:R-:W-:-:S04]  /*00d0*/  LEA R0, R5, R0, 0xa ;  /* 0x0000000005007211 */ /* 0x000fc800078e50ff */
[----:B------:R-:W-:-:S04]  /*00e0*/  LEA.HI R2, R3, R0, RZ, 0xa ;  /* 0x0000000003027211 */ /* 0x000fc800078f50ff */
[----:B------:R-:W-:-:S04]  /*00f0*/  LOP3.LUT R5, R2, 0xfffffc00, RZ, 0xc0, !PT ;  /* 0xfffffc0002057812 */ /* 0x000fc800078ec0ff */
[----:B------:R-:W-:-:S05]  /*0100*/  IADD3 R38, R0, -R5, RZ ;  /* 0x8000000500267210 */ /* 0x000fca0007ffe0ff */
[----:B--2---:R-:W-:-:S06]  /*0110*/  IMAD.WIDE R24, R38, 0x4, R20 ;  /* 0x0000000426187825 */ /* 0x004fcc00078e0214 */
[----:B------:R-:W2:Y:S01]  /*0120*/  LDG.E.EL.128 R24, desc[UR4][R24.64] ;  /* 0x0000000418187981 */ /* 0x000ea2000c2e1d00 */
[----:B----4-:R-:W-:-:S04]  /*0130*/  IMAD.WIDE R16, R38, 0x4, R30 ;  /* 0x0000000426107825 */ /* 0x010fc800078e021e */
[----:B-----5:R-:W-:Y:S02]  /*0140*/  IMAD.WIDE R28, R0, 0x4, R28 ;  /* 0x00000004001c7825 */ /* 0x020fe400078e021c */
[----:B------:R-:W3:Y:S04]  /*0150*/  LDG.E.EL.128 R16, desc[UR4][R16.64] ;  /* 0x0000000410107981 */ /* 0x000ee8000c2e1d00 */
[----:B------:R-:W3:Y:S01]  /*0160*/  LDG.E.128 R8, desc[UR4][R28.64] ;  /* 0x000000041c087981 */ /* 0x000ee2000c1e1d00 */
[----:B0-----:R-:W-:-:S04]  /*0170*/  IMAD.WIDE R4, R38, 0x4, R42 ;  /* 0x0000000426047825 */ /* 0x001fc800078e022a */
[----:B-1----:R-:W-:Y:S02]  /*0180*/  IMAD.WIDE R12, R38, 0x4, R40 ;  /* 0x00000004260c7825 */ /* 0x002fe400078e0228 */
[----:B------:R-:W4:Y:S04]  /*0190*/  LDG.E.EL.128 R4, desc[UR4][R4.64] ;  /* 0x0000000404047981 */ /* 0x000f28000c2e1d00 */
[----:B------:R-:W4:Y:S01]  /*01a0*/  LDG.E.EL.128 R12, desc[UR4][R12.64] ;  /* 0x000000040c0c7981 */ /* 0x000f22000c2e1d00 */
[----:B------:R-:W-:-:S04]  /*01b0*/  IADD3 R2, R0, 0x200, RZ ;  /* 0x0000020000027810 */ /* 0x000fc80007ffe0ff */
[----:B------:R-:W-:-:S04]  /*01c0*/  LEA.HI R3, R3, R2, RZ, 0xa ;  /* 0x0000000203037211 */ /* 0x000fc800078f50ff */
[----:B------:R-:W-:-:S04]  /*01d0*/  LOP3.LUT R37, R3, 0xfffffc00, RZ, 0xc0, !PT ;  /* 0xfffffc0003257812 */ /* 0x000fc800078ec0ff */
[----:B------:R-:W-:Y:S01]  /*01e0*/  IADD3 R37, R2, -R37, RZ ;  /* 0x8000002502257210 */ /* 0x000fe20007ffe0ff */
[----:B------:R-:W-:-:S04]  /*01f0*/  HFMA2.MMA R2, -RZ, RZ, 1.625, 0 ;  /* 0x3e800000ff027435 */ /* 0x000fc800000001ff */
[----:B------:R-:W-:-:S04]  /*0200*/  IMAD.WIDE R20, R37, 0x4, R20 ;  /* 0x0000000425147825 */ /* 0x000fc800078e0214 */
[----:B------:R-:W-:Y:S02]  /*0210*/  IMAD.WIDE R32, R37, 0x4, R30 ;  /* 0x0000000425207825 */ /* 0x000fe400078e021e */
[----:B------:R-:W5:Y:S04]  /*0220*/  LDG.E.128 R28, desc[UR4][R28.64+0x800] ;  /* 0x000800041c1c7981 */ /* 0x000f68000c1e1d00 */
[----:B------:R-:W5:Y:S01]  /*0230*/  LDG.E.EL.128 R32, desc[UR4][R32.64] ;  /* 0x0000000420207981 */ /* 0x000f62000c2e1d00 */
[----:B--2---:R-:W-:Y:S01]  /*0240*/  FADD R25, R25, 9.9999997473787516356e-06 ;  /* 0x3727c5ac19197421 */ /* 0x004fe20000000000 */
[----:B------:R-:W-:-:S03]  /*0250*/  FADD R23, R24, 9.9999997473787516356e-06 ;  /* 0x3727c5ac18177421 */ /* 0x000fc60000000000 */
[----:B------:R-:W0:Y:S08]  /*0260*/  MUFU.SQRT R24, R25 ;  /* 0x0000001900187308 */ /* 0x000e300000002000 */
[----:B------:R-:W1:Y:S01]  /*0270*/  MUFU.SQRT R22, R23 ;  /* 0x0000001700167308 */ /* 0x000e620000002000 */
[C---:B0-----:R-:W-:Y:S02]  /*0280*/  FSETP.GT.AND P1, PT, R24.reuse, 8.50705917302346158658e+37, PT ;  /* 0x7e8000001800780b */ /* 0x041fe40003f24000 */
[----:B------:R-:W-:-:S02]  /*0290*/  FSETP.GEU.AND P3, PT, R24, 1.175494350822287508e-38, PT ;  /* 0x008000001800780b */ /* 0x000fc40003f6e000 */
[C---:B-1----:R-:W-:Y:S02]  /*02a0*/  FSETP.GT.AND P0, PT, R22.reuse, 8.50705917302346158658e+37, PT ;  /* 0x7e8000001600780b */ /* 0x042fe40003f04000 */
[----:B------:R-:W-:-:S07]  /*02b0*/  FSETP.GEU.AND P2, PT, R22, 1.175494350822287508e-38, PT ;  /* 0x008000001600780b */ /* 0x000fce0003f4e000 */
[----:B------:R-:W-:-:S04]  /*02c0*/  @P1 FMUL R24, R24, 0.25 ;  /* 0x3e80000018181820 */ /* 0x000fc80000400000 */
[----:B------:R-:W-:Y:S01]  /*02d0*/  @!P3 FMUL R24, R24, 16777216 ;  /* 0x4b8000001818b820 */ /* 0x000fe20000400000 */
[----:B------:R-:W-:-:S04]  /*02e0*/  @P0 FMUL R22, R22, 0.25 ;  /* 0x3e80000016160820 */ /* 0x000fc80000400000 */
[----:B------:R-:W-:Y:S01]  /*02f0*/  @!P2 FMUL R22, R22, 16777216 ;  /* 0x4b8000001616a820 */ /* 0x000fe20000400000 */
[----:B------:R-:W-:Y:S01]  /*0300*/  MUFU.RCP R24, R24 ;  /* 0x0000001800187308 */ /* 0x000fe20000001000 */
[----:B---3--:R-:W-:Y:S01]  /*0310*/  FADD R8, R8, -R16 ;  /* 0x8000001008087221 */ /* 0x008fe20000000000 */
[----:B------:R-:W-:-:S06]  /*0320*/  FADD R9, R9, -R17 ;  /* 0x8000001109097221 */ /* 0x000fcc0000000000 */
[----:B------:R0:W1:Y:S01]  /*0330*/  MUFU.RCP R3, R22 ;  /* 0x0000001600037308 */ /* 0x0000620000001000 */
[C---:B------:R-:W-:Y:S02]  /*0340*/  FSEL R16, R2.reuse, 1, P0 ;  /* 0x3f80000002107808 */ /* 0x040fe40000000000 */
[----:B------:R-:W-:-:S03]  /*0350*/  FSEL R17, R2, 1, P1 ;  /* 0x3f80000002117808 */ /* 0x000fc60000800000 */
[----:B------:R-:W-:Y:S02]  /*0360*/  @!P2 FMUL R16, R16, 16777216 ;  /* 0x4b8000001010a820 */ /* 0x000fe40000400000 */
[----:B------:R-:W-:Y:S01]  /*0370*/  @!P3 FMUL R17, R17, 16777216 ;  /* 0x4b8000001111b820 */ /* 0x000fe20000400000 */
[----:B0-----:R-:W2:Y:S01]  /*0380*/  LDG.E.EL.128 R20, desc[UR4][R20.64] ;  /* 0x0000000414147981 */ /* 0x001ea2000c2e1d00 */
[----:B------:R-:W-:Y:S01]  /*0390*/  FADD R27, R27, 9.9999997473787516356e-06 ;  /* 0x3727c5ac1b1b7421 */ /* 0x000fe20000000000 */
[----:B-1----:R-:W-:Y:S01]  /*03a0*/  FMUL R3, R3, R16 ;  /* 0x0000001003037220 */ /* 0x002fe20000400000 */
[----:B------:R-:W-:Y:S01]  /*03b0*/  FMUL R16, R24, R17 ;  /* 0x0000001118107220 */ /* 0x000fe20000400000 */
[----:B------:R-:W-:Y:S02]  /*03c0*/  FADD R17, R26, 9.9999997473787516356e-06 ;  /* 0x3727c5ac1a117421 */ /* 0x000fe40000000000 */
[----:B------:R-:W0:Y:S08]  /*03d0*/  MUFU.SQRT R26, R27 ;  /* 0x0000001b001a7308 */ /* 0x000e300000002000 */
[----:B------:R-:W1:Y:S01]  /*03e0*/  MUFU.SQRT R25, R17 ;  /* 0x0000001100197308 */ /* 0x000e620000002000 */
[----:B0-----:R-:W-:-:S02]  /*03f0*/  FSETP.GT.AND P1, PT, R26, 8.50705917302346158658e+37, PT ;  /* 0x7e8000001a00780b */ /* 0x001fc40003f24000 */
[----:B------:R-:W-:Y:S02]  /*0400*/  FSETP.GEU.AND P3, PT, R26, 1.175494350822287508e-38, PT ;  /* 0x008000001a00780b */ /* 0x000fe40003f6e000 */
[C---:B-1----:R-:W-:Y:S02]  /*0410*/  FSETP.GT.AND P0, PT, R25.reuse, 8.50705917302346158658e+37, PT ;  /* 0x7e8000001900780b */ /* 0x042fe40003f04000 */
[----:B------:R-:W-:-:S07]  /*0420*/  FSETP.GEU.AND P2, PT, R25, 1.175494350822287508e-38, PT ;  /* 0x008000001900780b */ /* 0x000fce0003f4e000 */
[----:B------:R-:W-:-:S04]  /*0430*/  @P1 FMUL R26, R26, 0.25 ;  /* 0x3e8000001a1a1820 */ /* 0x000fc80000400000 */
[----:B------:R-:W-:Y:S01]  /*0440*/  @P0 FMUL R25, R25, 0.25 ;  /* 0x3e80000019190820 */ /* 0x000fe20000400000 */
[----:B------:R-:W-:-:S03]  /*0450*/  @!P3 FMUL R26, R26, 16777216 ;  /* 0x4b8000001a1ab820 */ /* 0x000fc60000400000 */
[----:B------:R-:W-:Y:S01]  /*0460*/  @!P2 FMUL R25, R25, 16777216 ;  /* 0x4b8000001919a820 */ /* 0x000fe20000400000 */
[----:B------:R-:W-:Y:S01]  /*0470*/  FMUL R3, R3, R8 ;  /* 0x0000000803037220 */ /* 0x000fe20000400000 */
[----:B------:R-:W-:Y:S01]  /*0480*/  FMUL R16, R16, R9 ;  /* 0x0000000910107220 */ /* 0x000fe20000400000 */
[----:B------:R-:W0:Y:S02]  /*0490*/  MUFU.RCP R24, R26 ;  /* 0x0000001a00187308 */ /* 0x000e240000001000 */
[----:B----4-:R-:W-:Y:S01]  /*04a0*/  FFMA R3, R4, R3, R12 ;  /* 0x0000000304037223 */ /* 0x010fe2000000000c */
[----:B------:R-:W-:Y:S01]  /*04b0*/  FFMA R36, R5, R16, R13 ;  /* 0x0000001005247223 */ /* 0x000fe2000000000d */
[----:B------:R-:W-:-:S04]  /*04c0*/  FADD R4, R10, -R18 ;  /* 0x800000120a047221 */ /* 0x000fc80000000000 */
[----:B------:R-:W1:Y:S01]  /*04d0*/  MUFU.RCP R25, R25 ;  /* 0x0000001900197308 */ /* 0x000e620000001000 */
[----:B------:R-:W-:Y:S01]  /*04e0*/  FADD R5, R11, -R19 ;  /* 0x800000130b057221 */ /* 0x000fe20000000000 */
[C---:B------:R-:W-:Y:S02]  /*04f0*/  FSEL R10, R2.reuse, 1, P0 ;  /* 0x3f800000020a7808 */ /* 0x040fe40000000000 */
[----:B------:R-:W-:Y:S01]  /*0500*/  FSEL R11, R2, 1, P1 ;  /* 0x3f800000020b7808 */ /* 0x000fe20000800000 */
[----:B------:R-:W-:-:S04]  /*0510*/  IMAD.WIDE R8, R37, 0x4, R42 ;  /* 0x0000000425087825 */ /* 0x000fc800078e022a */
[----:B------:R-:W-:Y:S01]  /*0520*/  @!P2 FMUL R10, R10, 16777216 ;  /* 0x4b8000000a0aa820 */ /* 0x000fe20000400000 */
[----:B------:R-:W3:Y:S01]  /*0530*/  LDC.64 R42, c[0x0][0x250] ;  /* 0x00009400ff2a7b82 */ /* 0x000ee20000000a00 */
[----:B------:R-:W-:Y:S01]  /*0540*/  @!P3 FMUL R11, R11, 16777216 ;  /* 0x4b8000000b0bb820 */ /* 0x000fe20000400000 */
[----:B------:R-:W-:-:S04]  /*0550*/  IMAD.WIDE R16, R37, 0x4, R40 ;  /* 0x0000000425107825 */ /* 0x000fc800078e0228 */
[----:B0-----:R-:W-:Y:S01]  /*0560*/  FMUL R24, R24, R11 ;  /* 0x0000000b18187220 */ /* 0x001fe20000400000 */
[----:B-1----:R-:W-:Y:S01]  /*0570*/  FMUL R25, R25, R10 ;  /* 0x0000000a19197220 */ /* 0x002fe20000400000 */
[----:B------:R-:W4:Y:S01]  /*0580*/  LDG.E.EL.128 R16, desc[UR4][R16.64] ;  /* 0x0000000410107981 */ /* 0x000f22000c2e1d00 */
[----:B------:R-:W0:Y:S03]  /*0590*/  LDC.64 R40, c[0x0][0x248] ;  /* 0x00009200ff287b82 */ /* 0x000e260000000a00 */
[----:B------:R-:W4:Y:S01]  /*05a0*/  LDG.E.EL.128 R8, desc[UR4][R8.64] ;  /* 0x0000000408087981 */ /* 0x000f22000c2e1d00 */
[----:B------:R-:W-:Y:S01]  /*05b0*/  FMUL R25, R25, R4 ;  /* 0x0000000419197220 */ /* 0x000fe20000400000 */
[----:B------:R-:W-:-:S03]  /*05c0*/  FMUL R24, R24, R5 ;  /* 0x0000000518187220 */ /* 0x000fc60000400000 */
[----:B------:R-:W1:Y:S01]  /*05d0*/  LDC.64 R4, c[0x0][0x240] ;  /* 0x00009000ff047b82 */ /* 0x000e620000000a00 */
[----:B-----5:R-:W-:Y:S01]  /*05e0*/  FADD R30, R30, -R34 ;  /* 0x800000221e1e7221 */ /* 0x020fe20000000000 */
[----:B------:R-:W-:Y:S01]  /*05f0*/  FADD R28, R28, -R32 ;  /* 0x800000201c1c7221 */ /* 0x000fe20000000000 */
[----:B------:R-:W-:Y:S01]  /*0600*/  FADD R33, R29, -R33 ;  /* 0x800000211d217221 */ /* 0x000fe20000000000 */
[----:B--2---:R-:W-:Y:S01]  /*0610*/  FADD R22, R22, 9.9999997473787516356e-06 ;  /* 0x3727c5ac16167421 */ /* 0x004fe20000000000 */
[----:B------:R-:W-:Y:S01]  /*0620*/  FADD R20, R20, 9.9999997473787516356e-06 ;  /* 0x3727c5ac14147421 */ /* 0x000fe20000000000 */
[----:B------:R-:W-:Y:S02]  /*0630*/  FADD R21, R21, 9.9999997473787516356e-06 ;  /* 0x3727c5ac15157421 */ /* 0x000fe40000000000 */
[----:B------:R-:W2:Y:S08]  /*0640*/  MUFU.SQRT R13, R22 ;  /* 0x00000016000d7308 */ /* 0x000eb00000002000 */
[----:B------:R-:W5:Y:S08]  /*0650*/  MUFU.SQRT R26, R20 ;  /* 0x00000014001a7308 */ /* 0x000f700000002000 */
[----:B------:R-:W0:Y:S01]  /*0660*/  MUFU.SQRT R12, R21 ;  /* 0x00000015000c7308 */ /* 0x000e220000002000 */
[----:B--2---:R-:W-:-:S02]  /*0670*/  FSETP.GT.AND P2, PT, R13, 8.50705917302346158658e+37, PT ;  /* 0x7e8000000d00780b */ /* 0x004fc40003f44000 */
[----:B------:R-:W-:Y:S02]  /*0680*/  FSETP.GEU.AND P5, PT, R13, 1.175494350822287508e-38, PT ;  /* 0x008000000d00780b */ /* 0x000fe40003fae000 */
[C---:B-----5:R-:W-:Y:S02]  /*0690*/  FSETP.GT.AND P0, PT, R26.reuse, 8.50705917302346158658e+37, PT ;  /* 0x7e8000001a00780b */ /* 0x060fe40003f04000 */
[----:B------:R-:W-:Y:S02]  /*06a0*/  FSETP.GEU.AND P3, PT, R26, 1.175494350822287508e-38, PT ;  /* 0x008000001a00780b */ /* 0x000fe40003f6e000 */
[C---:B0-----:R-:W-:Y:S02]  /*06b0*/  FSETP.GT.AND P1, PT, R12.reuse, 8.50705917302346158658e+37, PT ;  /* 0x7e8000000c00780b */ /* 0x041fe40003f24000 */
[----:B------:R-:W-:-:S03]  /*06c0*/  FSETP.GEU.AND P4, PT, R12, 1.175494350822287508e-38, PT ;  /* 0x008000000c00780b */ /* 0x000fc60003f8e000 */
[----:B------:R-:W-:-:S04]  /*06d0*/  @P2 FMUL R13, R13, 0.25 ;  /* 0x3e8000000d0d2820 */ /* 0x000fc80000400000 */
[----:B------:R-:W-:Y:S01]  /*06e0*/  @P0 FMUL R26, R26, 0.25 ;  /* 0x3e8000001a1a0820 */ /* 0x000fe20000400000 */
[----:B------:R-:W-:Y:S01]  /*06f0*/  @!P5 FMUL R13, R13, 16777216 ;  /* 0x4b8000000d0dd820 */ /* 0x000fe20000400000 */
[----:B------:R-:W-:Y:S02]  /*0700*/  FFMA R20, R6, R25, R14 ;  /* 0x0000001906147223 */ /* 0x000fe4000000000e */
[----:B------:R-:W-:Y:S01]  /*0710*/  @!P3 FMUL R26, R26, 16777216 ;  /* 0x4b8000001a1ab820 */ /* 0x000fe20000400000 */
[----:B------:R-:W-:Y:S01]  /*0720*/  @P1 FMUL R12, R12, 0.25 ;  /* 0x3e8000000c0c1820 */ /* 0x000fe20000400000 */
[----:B------:R-:W0:Y:S03]  /*0730*/  MUFU.RCP R25, R13 ;  /* 0x0000000d00197308 */ /* 0x000e260000001000 */
[----:B------:R-:W-:Y:S01]  /*0740*/  @!P4 FMUL R12, R12, 16777216 ;  /* 0x4b8000000c0cc820 */ /* 0x000fe20000400000 */
[----:B------:R-:W-:-:S04]  /*0750*/  FSEL R14, R2, 1, P2 ;  /* 0x3f800000020e7808 */ /* 0x000fc80001000000 */
[----:B------:R-:W2:Y:S01]  /*0760*/  MUFU.RCP R22, R26 ;  /* 0x0000001a00167308 */ /* 0x000ea20000001000 */
[----:B------:R-:W-:Y:S01]  /*0770*/  FFMA R21, R7, R24, R15 ;  /* 0x0000001807157223 */ /* 0x000fe2000000000f */
[----:B------:R-:W-:Y:S01]  /*0780*/  FSEL R7, R2, 1, P0 ;  /* 0x3f80000002077808 */ /* 0x000fe20000000000 */
[----:B------:R-:W-:-:S05]  /*0790*/  @!P5 FMUL R14, R14, 16777216 ;  /* 0x4b8000000e0ed820 */ /* 0x000fca0000400000 */
[----:B------:R-:W5:Y:S01]  /*07a0*/  MUFU.RCP R12, R12 ;  /* 0x0000000c000c7308 */ /* 0x000f620000001000 */
[----:B------:R-:W-:Y:S01]  /*07b0*/  FSEL R15, R2, 1, P1 ;  /* 0x3f800000020f7808 */ /* 0x000fe20000800000 */
[----:B------:R-:W-:Y:S01]  /*07c0*/  @!P3 FMUL R7, R7, 16777216 ;  /* 0x4b8000000707b820 */ /* 0x000fe20000400000 */
[----:B0-----:R-:W-:-:S03]  /*07d0*/  FMUL R25, R25, R14 ;  /* 0x0000000e19197220 */ /* 0x001fc60000400000 */
[----:B------:R-:W-:Y:S01]  /*07e0*/  @!P4 FMUL R15, R15, 16777216 ;  /* 0x4b8000000f0fc820 */ /* 0x000fe20000400000 */
[----:B--2---:R-:W-:Y:S01]  /*07f0*/  FMUL R7, R22, R7 ;  /* 0x0000000716077220 */ /* 0x004fe20000400000 */
[----:B------:R-:W-:Y:S02]  /*0800*/  FMUL R25, R25, R30 ;  /* 0x0000001e19197220 */ /* 0x000fe40000400000 */
[----:B-----5:R-:W-:Y:S01]  /*0810*/  FMUL R22, R12, R15 ;  /* 0x0000000f0c167220 */ /* 0x020fe20000400000 */
[----:B------:R-:W-:Y:S01]  /*0820*/  FMUL R15, R7, R28 ;  /* 0x0000001c070f7220 */ /* 0x000fe20000400000 */
[----:B------:R-:W-:-:S04]  /*0830*/  IMAD.WIDE R6, R38, 0x4, R40 ;  /* 0x0000000426067825 */ /* 0x000fc800078e0228 */
[----:B----4-:R-:W-:Y:S01]  /*0840*/  FFMA R10, R10, R25, R18 ;  /* 0x000000190a0a7223 */ /* 0x010fe20000000012 */
[----:B-1----:R-:W-:-:S04]  /*0850*/  IMAD.WIDE R28, R0, 0x4, R4 ;  /* 0x00000004001c7825 */ /* 0x002fc800078e0204 */
[----:B------:R-:W-:Y:S01]  /*0860*/  FFMA R8, R8, R15, R16 ;  /* 0x0000000f08087223 */ /* 0x000fe20000000010 */
[----:B------:R-:W2:Y:S01]  /*0870*/  LDG.E.EL.128 R4, desc[UR4][R6.64] ;  /* 0x0000000406047981 */ /* 0x000ea2000c2e1d00 */
[----:B---3--:R-:W-:-:S03]  /*0880*/  IMAD.WIDE R24, R38, 0x4, R42 ;  /* 0x0000000426187825 */ /* 0x008fc600078e022a */
[----:B------:R-:W2:Y:S04]  /*0890*/  LDG.E.128 R12, desc[UR4][R28.64] ;  /* 0x000000041c0c7981 */ /* 0x000ea8000c1e1d00 */
[----:B------:R-:W3:Y:S01]  /*08a0*/  LDG.E.EL.128 R24, desc[UR4][R24.64] ;  /* 0x0000000418187981 */ /* 0x000ee2000c2e1d00 */
[----:B------:R-:W-:Y:S01]  /*08b0*/  FMUL R22, R22, R33 ;  /* 0x0000002116167220 */ /* 0x000fe20000400000 */
[----:B------:R-:W-:-:S04]  /*08c0*/  IMAD.WIDE R32, R37, 0x4, R40 ;  /* 0x0000000425207825 */ /* 0x000fc800078e0228 */
[----:B------:R-:W-:Y:S02]  /*08d0*/  FADD R16, R31, -R35 ;  /* 0x800000231f107221 */ /* 0x000fe40000000000 */
[----:B------:R-:W4:Y:S04]  /*08e0*/  LDG.E.128 R28, desc[UR4][R28.64+0x800] ;  /* 0x000800041c1c7981 */ /* 0x000f28000c1e1d00 */
[----:B------:R-:W4:Y:S01]  /*08f0*/  LDG.E.EL.128 R32, desc[UR4][R32.64] ;  /* 0x0000000420207981 */ /* 0x000f22000c2e1d00 */
[----:B------:R-:W-:Y:S01]  /*0900*/  FFMA R9, R9, R22, R17 ;  /* 0x0000001609097223 */ /* 0x000fe20000000011 */
[----:B--2---:R-:W-:Y:S01]  /*0910*/  FADD R5, R13, -R5 ;  /* 0x800000050d057221 */ /* 0x004fe20000000000 */
[----:B------:R-:W-:Y:S01]  /*0920*/  FADD R4, R12, -R4 ;  /* 0x800000040c047221 */ /* 0x000fe20000000000 */
[----:B---3--:R-:W-:Y:S01]  /*0930*/  FADD R13, R24, 9.9999997473787516356e-06 ;  /* 0x3727c5ac180d7421 */ /* 0x008fe20000000000 */
[----:B------:R-:W-:-:S05]  /*0940*/  FADD R12, R25, 9.9999997473787516356e-06 ;  /* 0x3727c5ac190c7421 */ /* 0x000fca0000000000 */
[----:B------:R-:W0:Y:S01]  /*0950*/  MUFU.SQRT R13, R13 ;  /* 0x0000000d000d7308 */ /* 0x000e220000002000 */
[----:B------:R-:W-:Y:S01]  /*0960*/  FADD R26, R26, 9.9999997473787516356e-06 ;  /* 0x3727c5ac1a1a7421 */ /* 0x000fe20000000000 */
[----:B------:R-:W-:-:S06]  /*0970*/  FADD R27, R27, 9.9999997473787516356e-06 ;  /* 0x3727c5ac1b1b7421 */ /* 0x000fcc0000000000 */
[----:B------:R-:W1:Y:S01]  /*0980*/  MUFU.SQRT R12, R12 ;  /* 0x0000000c000c7308 */ /* 0x000e620000002000 */
[----:B------:R-:W-:Y:S01]  /*0990*/  FADD R6, R14, -R6 ;  /* 0x800000060e067221 */ /* 0x000fe20000000000 */
[----:B------:R-:W-:-:S06]  /*09a0*/  FADD R7, R15, -R7 ;  /* 0x800000070f077221 */ /* 0x000fcc0000000000 */
[----:B------:R-:W2:Y:S01]  /*09b0*/  MUFU.SQRT R14, R26 ;  /* 0x0000001a000e7308 */ /* 0x000ea20000002000 */
[----:B0-----:R-:W-:-:S07]  /*09c0*/  FSETP.GT.AND P6, PT, R13, 8.50705917302346158658e+37, PT ;  /* 0x7e8000000d00780b */ /* 0x001fce0003fc4000 */
[----:B------:R0:W3:Y:S01]  /*09d0*/  MUFU.SQRT R15, R27 ;  /* 0x0000001b000f7308 */ /* 0x0000e20000002000 */
[C---:B-1----:R-:W-:Y:S02]  /*09e0*/  FSETP.GT.AND P5, PT, R12.reuse, 8.50705917302346158658e+37, PT ;  /* 0x7e8000000c00780b */ /* 0x042fe40003fa4000 */
[----:B------:R-:W-:Y:S02]  /*09f0*/  FSETP.GEU.AND P3, PT, R12, 1.175494350822287508e-38, PT ;  /* 0x008000000c00780b */ /* 0x000fe40003f6e000 */
[C---:B------:R-:W-:Y:S02]  /*0a00*/  FSETP.GEU.AND P4, PT, R13.reuse, 1.175494350822287508e-38, PT ;  /* 0x008000000d00780b */ /* 0x040fe40003f8e000 */
[----:B--2---:R-:W-:Y:S01]  /*0a10*/  FSETP.GT.AND P2, PT, R14, 8.50705917302346158658e+37, PT ;  /* 0x7e8000000e00780b */ /* 0x004fe20003f44000 */
[----:B------:R-:W-:Y:S01]  /*0a20*/  @P6 FMUL R13, R13, 0.25 ;  /* 0x3e8000000d0d6820 */ /* 0x000fe20000400000 */
[----:B------:R-:W-:Y:S01]  /*0a30*/  FSEL R24, R2, 1, P6 ;  /* 0x3f80000002187808 */ /* 0x000fe20003000000 */
[----:B----4-:R-:W-:Y:S01]  /*0a40*/  FADD R17, R28, -R32 ;  /* 0x800000201c117221 */ /* 0x010fe20000000000 */
[----:B------:R-:W-:Y:S01]  /*0a50*/  FSETP.GEU.AND P1, PT, R14, 1.175494350822287508e-38, PT ;  /* 0x008000000e00780b */ /* 0x000fe20003f2e000 */
[----:B------:R-:W-:Y:S01]  /*0a60*/  FADD R22, R30, -R34 ;  /* 0x800000221e167221 */ /* 0x000fe20000000000 */
[----:B------:R-:W-:Y:S01]  /*0a70*/  FADD R39, R31, -R35 ;  /* 0x800000231f277221 */ /* 0x000fe20000000000 */
[----:B0-----:R-:W0:Y:S01]  /*0a80*/  LDC.64 R26, c[0x0][0x258] ;  /* 0x00009600ff1a7b82 */ /* 0x001e220000000a00 */
[C---:B---3--:R-:W-:Y:S01]  /*0a90*/  FSETP.GT.AND P0, PT, R15.reuse, 8.50705917302346158658e+37, PT ;  /* 0x7e8000000f00780b */ /* 0x048fe20003f04000 */
[----:B------:R-:W-:Y:S01]  /*0aa0*/  @P5 FMUL R12, R12, 0.25 ;  /* 0x3e8000000c0c5820 */ /* 0x000fe20000400000 */
[----:B------:R-:W-:-:S03]  /*0ab0*/  FSETP.GEU.AND P6, PT, R15, 1.175494350822287508e-38, PT ;  /* 0x008000000f00780b */ /* 0x000fc60003fce000 */
[----:B------:R-:W-:Y:S01]  /*0ac0*/  @!P3 FMUL R12, R12, 16777216 ;  /* 0x4b8000000c0cb820 */ /* 0x000fe20000400000 */
[----:B------:R-:W-:Y:S01]  /*0ad0*/  @P2 FMUL R14, R14, 0.25 ;  /* 0x3e8000000e0e2820 */ /* 0x000fe20000400000 */
[----:B------:R-:W-:Y:S01]  /*0ae0*/  @!P4 FMUL R13, R13, 16777216 ;  /* 0x4b8000000d0dc820 */ /* 0x000fe20000400000 */
[----:B------:R-:W-:Y:S01]  /*0af0*/  FSEL R25, R2, 1, P5 ;  /* 0x3f80000002197808 */ /* 0x000fe20002800000 */
[----:B------:R1:W2:Y:S01]  /*0b00*/  MUFU.RCP R28, R12 ;  /* 0x0000000c001c7308 */ /* 0x0002a20000001000 */
[----:B------:R-:W3:Y:S03]  /*0b10*/  LDC.64 R30, c[0x0][0x260] ;  /* 0x00009800ff1e7b82 */ /* 0x000ee60000000a00 */
[----:B------:R-:W-:Y:S01]  /*0b20*/  @P0 FMUL R15, R15, 0.25 ;  /* 0x3e8000000f0f0820 */ /* 0x000fe20000400000 */
[----:B------:R-:W-:-:S03]  /*0b30*/  @!P1 FMUL R14, R14, 16777216 ;  /* 0x4b8000000e0e9820 */ /* 0x000fc60000400000 */
[----:B------:R-:W-:Y:S01]  /*0b40*/  @!P6 FMUL R15, R15, 16777216 ;  /* 0x4b8000000f0fe820 */ /* 0x000fe20000400000 */
[----:B------:R-:W4:Y:S01]  /*0b50*/  MUFU.RCP R13, R13 ;  /* 0x0000000d000d7308 */ /* 0x000f220000001000 */
[----:B------:R-:W-:Y:S01]  /*0b60*/  @!P3 FMUL R25, R25, 16777216 ;  /* 0x4b8000001919b820 */ /* 0x000fe20000400000 */
[----:B-1----:R-:W-:-:S06]  /*0b70*/  FSEL R12, R2, 1, P0 ;  /* 0x3f800000020c7808 */ /* 0x002fcc0000000000 */
[----:B------:R-:W1:Y:S01]  /*0b80*/  MUFU.RCP R14, R14 ;  /* 0x0000000e000e7308 */ /* 0x000e620000001000 */
[----:B--2---:R-:W-:Y:S01]  /*0b90*/  FMUL R28, R28, R25 ;  /* 0x000000191c1c7220 */ /* 0x004fe20000400000 */
[----:B------:R-:W-:-:S06]  /*0ba0*/  FSEL R25, R2, 1, P2 ;  /* 0x3f80000002197808 */ /* 0x000fcc0001000000 */
[----:B------:R-:W2:Y:S01]  /*0bb0*/  MUFU.RCP R15, R15 ;  /* 0x0000000f000f7308 */ /* 0x000ea20000001000 */
[----:B------:R-:W-:Y:S01]  /*0bc0*/  @!P4 FMUL R24, R24, 16777216 ;  /* 0x4b8000001818c820 */ /* 0x000fe20000400000 */
[----:B------:R-:W-:Y:S01]  /*0bd0*/  @!P1 FMUL R25, R25, 16777216 ;  /* 0x4b80000019199820 */ /* 0x000fe20000400000 */
[----:B------:R-:W-:Y:S02]  /*0be0*/  @!P6 FMUL R12, R12, 16777216 ;  /* 0x4b8000000c0ce820 */ /* 0x000fe40000400000 */
[----:B----4-:R-:W-:Y:S01]  /*0bf0*/  FMUL R13, R13, R24 ;  /* 0x000000180d0d7220 */ /* 0x010fe20000400000 */
[----:B-1----:R-:W-:-:S03]  /*0c00*/  FMUL R41, R14, R25 ;  /* 0x000000190e297220 */ /* 0x002fc60000400000 */
[----:B------:R-:W-:Y:S01]  /*0c10*/  FMUL R25, R13, R4 ;  /* 0x000000040d197220 */ /* 0x000fe20000400000 */
[----:B------:R-:W-:Y:S01]  /*0c20*/  FMUL R41, R41, R6 ;  /* 0x0000000629297220 */ /* 0x000fe20000400000 */
[----:B--2---:R-:W-:Y:S01]  /*0c30*/  FMUL R40, R15, R12 ;  /* 0x0000000c0f287220 */ /* 0x004fe20000400000 */
[----:B---3--:R-:W-:-:S04]  /*0c40*/  IMAD.WIDE R12, R38, 0x4, R30 ;  /* 0x00000004260c7825 */ /* 0x008fc800078e021e */
[----:B------:R-:W-:Y:S01]  /*0c50*/  FMUL R40, R40, R7 ;  /* 0x0000000728287220 */ /* 0x000fe20000400000 */
[----:B0-----:R-:W-:-:S04]  /*0c60*/  IMAD.WIDE R6, R38, 0x4, R26 ;  /* 0x0000000426067825 */ /* 0x001fc800078e021a */
[----:B------:R-:W-:Y:S01]  /*0c70*/  FMUL R28, R28, R5 ;  /* 0x000000051c1c7220 */ /* 0x000fe20000400000 */
[----:B------:R-:W2:Y:S04]  /*0c80*/  LDG.E.EL.128 R12, desc[UR4][R12.64] ;  /* 0x000000040c0c7981 */ /* 0x000ea8000c2e1d00 */
[----:B------:R-:W2:Y:S01]  /*0c90*/  LDG.E.EL.128 R4, desc[UR4][R6.64] ;  /* 0x0000000406047981 */ /* 0x000ea2000c2e1d00 */
[----:B------:R-:W-:-:S04]  /*0ca0*/  IMAD.WIDE R44, R37, 0x4, R42 ;  /* 0x00000004252c7825 */ /* 0x000fc800078e022a */
[----:B------:R-:W-:-:S04]  /*0cb0*/  IMAD.WIDE R42, R37, 0x4, R26 ;  /* 0x00000004252a7825 */ /* 0x000fc800078e021a */
[----:B------:R-:W-:Y:S01]  /*0cc0*/  FADD R18, R29, -R33 ;  /* 0x800000211d127221 */ /* 0x000fe20000000000 */
[----:B------:R-:W-:-:S06]  /*0cd0*/  IMAD.WIDE R32, R37, 0x4, R30 ;  /* 0x0000000425207825 */ /* 0x000fcc00078e021e */
[----:B------:R-:W3:Y:S01]  /*0ce0*/  LDG.E.EL.128 R32, desc[UR4][R32.64] ;  /* 0x0000000420207981 */ /* 0x000ee2000c2e1d00 */
[----:B--2---:R-:W-:-:S03]  /*0cf0*/  FFMA R4, R4, R25, R12 ;  /* 0x0000001904047223 */ /* 0x004fc6000000000c */
[----:B------:R-:W2:Y:S01]  /*0d00*/  LDG.E.EL.128 R24, desc[UR4][R44.64] ;  /* 0x000000042c187981 */ /* 0x000ea2000c2e1d00 */
[----:B------:R-:W-:-:S03]  /*0d10*/  FFMA R5, R5, R28, R13 ;  /* 0x0000001c05057223 */ /* 0x000fc6000000000d */
[----:B------:R-:W3:Y:S01]  /*0d20*/  LDG.E.EL.128 R28, desc[UR4][R42.64] ;  /* 0x000000042a1c7981 */ /* 0x000ee2000c2e1d00 */
[----:B------:R-:W-:Y:S01]  /*0d30*/  FFMA R40, R7, R40, R15 ;  /* 0x0000002807287223 */ /* 0x000fe2000000000f */
[----:B------:R-:W-:Y:S01]  /*0d40*/  FFMA R41, R6, R41, R14 ;  /* 0x0000002906297223 */ /* 0x000fe2000000000e */
[----:B------:R-:W-:-:S04]  /*0d50*/  FADD R23, R23, 9.9999997473787516356e-06 ;  /* 0x3727c5ac17177421 */ /* 0x000fc80000000000 */
[----:B------:R-:W-:Y:S01]  /*0d60*/  MUFU.SQRT R14, R23 ;  /* 0x00000017000e7308 */ /* 0x000fe20000002000 */
[----:B------:R-:W-:Y:S01]  /*0d70*/  FSETP.GEU.AND P6, PT, R36, -R5, PT ;  /* 0x800000052400720b */ /* 0x000fe20003fce000 */
[----:B------:R-:W-:-:S05]  /*0d80*/  FADD R5, R5, R36 ;  /* 0x0000002405057221 */ /* 0x000fca0000000000 */
[----:B------:R-:W-:Y:S01]  /*0d90*/  FSEL R5, R5, RZ, P6 ;  /* 0x000000ff05057208 */ /* 0x000fe20003000000 */
[----:B--2---:R-:W-:-:S04]  /*0da0*/  FADD R24, R24, 9.9999997473787516356e-06 ;  /* 0x3727c5ac18187421 */ /* 0x004fc80000000000 */
[----:B------:R-:W0:Y:S01]  /*0db0*/  MUFU.SQRT R13, R24 ;  /* 0x00000018000d7308 */ /* 0x000e220000002000 */
[----:B------:R-:W-:-:S07]  /*0dc0*/  FADD R25, R25, 9.9999997473787516356e-06 ;  /* 0x3727c5ac19197421 */ /* 0x000fce0000000000 */
[----:B------:R-:W1:Y:S01]  /*0dd0*/  MUFU.SQRT R7, R25 ;  /* 0x0000001900077308 */ /* 0x000e620000002000 */
[C---:B0-----:R-:W-:Y:S02]  /*0de0*/  FSETP.GT.AND P1, PT, R13.reuse, 8.50705917302346158658e+37, PT ;  /* 0x7e8000000d00780b */ /* 0x041fe40003f24000 */
[----:B------:R-:W-:Y:S02]  /*0df0*/  FSETP.GEU.AND P3, PT, R13, 1.175494350822287508e-38, PT ;  /* 0x008000000d00780b */ /* 0x000fe40003f6e000 */
[C---:B-1----:R-:W-:Y:S02]  /*0e00*/  FSETP.GT.AND P2, PT, R7.reuse, 8.50705917302346158658e+37, PT ;  /* 0x7e8000000700780b */ /* 0x042fe40003f44000 */
[----:B------:R-:W-:-:S07]  /*0e10*/  FSETP.GEU.AND P4, PT, R7, 1.175494350822287508e-38, PT ;  /* 0x008000000700780b */ /* 0x000fce0003f8e000 */
[----:B------:R-:W-:Y:S01]  /*0e20*/  @P1 FMUL R13, R13, 0.25 ;  /* 0x3e8000000d0d1820 */ /* 0x000fe20000400000 */
[----:B------:R-:W-:-:S03]  /*0e30*/  FADD R26, R26, 9.9999997473787516356e-06 ;  /* 0x3727c5ac1a1a7421 */ /* 0x000fc60000000000 */
[----:B------:R-:W-:Y:S01]  /*0e40*/  @!P3 FMUL R13, R13, 16777216 ;  /* 0x4b8000000d0db820 */ /* 0x000fe20000400000 */
[----:B------:R-:W0:Y:S01]  /*0e50*/  MUFU.SQRT R12, R26 ;  /* 0x0000001a000c7308 */ /* 0x000e220000002000 */
[----:B------:R-:W-:Y:S01]  /*0e60*/  FSEL R15, R2, 1, P1 ;  /* 0x3f800000020f7808 */ /* 0x000fe20000800000 */
[----:B------:R-:W-:-:S06]  /*0e70*/  @P2 FMUL R7, R7, 0.25 ;  /* 0x3e80000007072820 */ /* 0x000fcc0000400000 */
[----:B------:R-:W1:Y:S01]  /*0e80*/  MUFU.RCP R6, R13 ;  /* 0x0000000d00067308 */ /* 0x000e620000001000 */
[----:B------:R-:W-:Y:S01]  /*0e90*/  @!P4 FMUL R7, R7, 16777216 ;  /* 0x4b8000000707c820 */ /* 0x000fe20000400000 */
[----:B------:R-:W-:Y:S01]  /*0ea0*/  @!P3 FMUL R15, R15, 16777216 ;  /* 0x4b8000000f0fb820 */ /* 0x000fe20000400000 */
[----:B------:R-:W-:-:S05]  /*0eb0*/  FADD R27, R27, 9.9999997473787516356e-06 ;  /* 0x3727c5ac1b1b7421 */ /* 0x000fca0000000000 */
[----:B------:R-:W2:Y:S01]  /*0ec0*/  MUFU.RCP R7, R7 ;  /* 0x0000000700077308 */ /* 0x000ea20000001000 */
[----:B0-----:R-:W-:Y:S01]  /*0ed0*/  FSETP.GT.AND P0, PT, R12, 8.50705917302346158658e+37, PT ;  /* 0x7e8000000c00780b */ /* 0x001fe20003f04000 */
[----:B-1----:R-:W-:-:S06]  /*0ee0*/  FMUL R6, R6, R15 ;  /* 0x0000000f06067220 */ /* 0x002fcc0000400000 */
[----:B------:R-:W0:Y:S01]  /*0ef0*/  MUFU.SQRT R15, R27 ;  /* 0x0000001b000f7308 */ /* 0x000e220000002000 */
[----:B------:R-:W-:-:S05]  /*0f00*/  FSEL R24, R2, 1, P2 ;  /* 0x3f80000002187808 */ /* 0x000fca0001000000 */
[----:B------:R-:W-:Y:S01]  /*0f10*/  @!P4 FMUL R24, R24, 16777216 ;  /* 0x4b8000001818c820 */ /* 0x000fe20000400000 */
[C---:B------:R-:W-:Y:S01]  /*0f20*/  FSETP.GEU.AND P5, PT, R12.reuse, 1.175494350822287508e-38, PT ;  /* 0x008000000c00780b */ /* 0x040fe20003fae000 */
[----:B------:R-:W-:Y:S02]  /*0f30*/  @P0 FMUL R12, R12, 0.25 ;  /* 0x3e8000000c0c0820 */ /* 0x000fe40000400000 */
[----:B--2---:R-:W-:Y:S01]  /*0f40*/  FMUL R7, R7, R24 ;  /* 0x0000001807077220 */ /* 0x004fe20000400000 */
[----:B------:R-:W-:Y:S02]  /*0f50*/  FSEL R24, R2, 1, P0 ;  /* 0x3f80000002187808 */ /* 0x000fe40000000000 */
[C---:B------:R-:W-:Y:S02]  /*0f60*/  FSETP.GT.AND P1, PT, R14.reuse, 8.50705917302346158658e+37, PT ;  /* 0x7e8000000e00780b */ /* 0x040fe40003f24000 */
[----:B0-----:R-:W-:Y:S02]  /*0f70*/  FSETP.GT.AND P0, PT, R15, 8.50705917302346158658e+37, PT ;  /* 0x7e8000000f00780b */ /* 0x001fe40003f04000 */
[----:B------:R-:W-:-:S02]  /*0f80*/  FSETP.GEU.AND P2, PT, R14, 1.175494350822287508e-38, PT ;  /* 0x008000000e00780b */ /* 0x000fc40003f4e000 */
[----:B------:R-:W-:Y:S01]  /*0f90*/  FSETP.GEU.AND P3, PT, R15, 1.175494350822287508e-38, PT ;  /* 0x008000000f00780b */ /* 0x000fe20003f6e000 */
[----:B------:R-:W-:-:S06]  /*0fa0*/  @!P5 FMUL R12, R12, 16777216 ;  /* 0x4b8000000c0cd820 */ /* 0x000fcc0000400000 */
[----:B------:R-:W-:Y:S02]  /*0fb0*/  @P1 FMUL R14, R14, 0.25 ;  /* 0x3e8000000e0e1820 */ /* 0x000fe40000400000 */
[----:B------:R-:W-:Y:S02]  /*0fc0*/  @P0 FMUL R15, R15, 0.25 ;  /* 0x3e8000000f0f0820 */ /* 0x000fe40000400000 */
[----:B------:R-:W-:Y:S02]  /*0fd0*/  @!P2 FMUL R14, R14, 16777216 ;  /* 0x4b8000000e0ea820 */ /* 0x000fe40000400000 */
[----:B------:R-:W-:Y:S01]  /*0fe0*/  @!P3 FMUL R15, R15, 16777216 ;  /* 0x4b8000000f0fb820 */ /* 0x000fe20000400000 */
[----:B------:R0:W1:Y:S01]  /*0ff0*/  MUFU.RCP R13, R12 ;  /* 0x0000000c000d7308 */ /* 0x0000620000001000 */
[----:B------:R-:W-:-:S07]  /*1000*/  FSEL R23, R2, 1, P1 ;  /* 0x3f80000002177808 */ /* 0x000fce0000800000 */
[----:B------:R-:W2:Y:S01]  /*1010*/  MUFU.RCP R14, R14 ;  /* 0x0000000e000e7308 */ /* 0x000ea20000001000 */
[----:B0-----:R-:W-:-:S07]  /*1020*/  FSEL R12, R2, 1, P0 ;  /* 0x3f800000020c7808 */ /* 0x001fce0000000000 */
[----:B------:R-:W0:Y:S01]  /*1030*/  MUFU.RCP R15, R15 ;  /* 0x0000000f000f7308 */ /* 0x000e220000001000 */
[----:B------:R-:W-:Y:S01]  /*1040*/  FSETP.GEU.AND P0, PT, R3, -R4, PT ;  /* 0x800000040300720b */ /* 0x000fe20003f0e000 */
[----:B------:R-:W-:Y:S01]  /*1050*/  FADD R4, R4, R3 ;  /* 0x0000000304047221 */ /* 0x000fe20000000000 */
[----:B------:R-:W-:Y:S01]  /*1060*/  @!P5 FMUL R24, R24, 16777216 ;  /* 0x4b8000001818d820 */ /* 0x000fe20000400000 */
[----:B------:R-:W4:Y:S01]  /*1070*/  LDC.64 R2, c[0x0][0x210] ;  /* 0x00008400ff027b82 */ /* 0x000f220000000a00 */
[----:B------:R-:W-:Y:S01]  /*1080*/  @!P2 FMUL R23, R23, 16777216 ;  /* 0x4b8000001717a820 */ /* 0x000fe20000400000 */
[----:B------:R-:W-:Y:S01]  /*1090*/  @!P3 FMUL R12, R12, 16777216 ;  /* 0x4b8000000c0cb820 */ /* 0x000fe20000400000 */
[----:B-1----:R-:W-:Y:S02]  /*10a0*/  FMUL R13, R13, R24 ;  /* 0x000000180d0d7220 */ /* 0x002fe40000400000 */
[----:B--2---:R-:W-:Y:S01]  /*10b0*/  FMUL R23, R14, R23 ;  /* 0x000000170e177220 */ /* 0x004fe20000400000 */
[----:B------:R-:W-:Y:S01]  /*10c0*/  FMUL R17, R6, R17 ;  /* 0x0000001106117220 */ /* 0x000fe20000400000 */
[----:B------:R-:W-:Y:S01]  /*10d0*/  FMUL R18, R7, R18 ;  /* 0x0000001207127220 */ /* 0x000fe20000400000 */
[----:B0-----:R-:W-:Y:S01]  /*10e0*/  FMUL R12, R15, R12 ;  /* 0x0000000c0f0c7220 */ /* 0x001fe20000400000 */
[----:B------:R-:W-:Y:S01]  /*10f0*/  FMUL R16, R23, R16 ;  /* 0x0000001017107220 */ /* 0x000fe20000400000 */
[----:B------:R-:W-:-:S02]  /*1100*/  FMUL R13, R13, R22 ;  /* 0x000000160d0d7220 */ /* 0x000fc40000400000 */
[----:B------:R-:W-:Y:S01]  /*1110*/  FMUL R12, R12, R39 ;  /* 0x000000270c0c7220 */ /* 0x000fe20000400000 */
[----:B------:R-:W-:Y:S01]  /*1120*/  FFMA R11, R11, R16, R19 ;  /* 0x000000100b0b7223 */ /* 0x000fe20000000013 */
[----:B---3--:R-:W-:Y:S01]  /*1130*/  FFMA R17, R28, R17, R32 ;  /* 0x000000111c117223 */ /* 0x008fe20000000020 */
[----:B------:R-:W-:Y:S01]  /*1140*/  FFMA R18, R29, R18, R33 ;  /* 0x000000121d127223 */ /* 0x000fe20000000021 */
[----:B------:R-:W-:Y:S01]  /*1150*/  FFMA R13, R30, R13, R34 ;  /* 0x0000000d1e0d7223 */ /* 0x000fe20000000022 */
[----:B------:R-:W-:Y:S01]  /*1160*/  FFMA R12, R31, R12, R35 ;  /* 0x0000000c1f0c7223 */ /* 0x000fe20000000023 */
[----:B------:R-:W-:Y:S01]  /*1170*/  FSEL R4, R4, RZ, P0 ;  /* 0x000000ff04047208 */ /* 0x000fe20000000000 */
[----:B------:R-:W-:Y:S01]  /*1180*/  FADD R7, R40, R21 ;  /* 0x0000001528077221 */ /* 0x000fe20000000000 */
[----:B------:R-:W-:Y:S01]  /*1190*/  FSETP.GEU.AND P5, PT, R20, -R41, PT ;  /* 0x800000291400720b */ /* 0x000fe20003fae000 */
        /* <DEDUP_REMOVED lines=10> */
[----:B----4-:R-:W-:Y:S01]  /*1240*/  IMAD.WIDE R2, R0, 0x4, R2 ;  /* 0x0000000400027825 */ /* 0x010fe200078e0202 */
[----:B------:R-:W-:-:S02]  /*1250*/  FSEL R6, R20, RZ, P5 ;  /* 0x000000ff14067208 */ /* 0x000fc40002800000 */
[----:B------:R-:W-:Y:S02]  /*1260*/  FSEL R7, R7, RZ, P4 ;  /* 0x000000ff07077208 */ /* 0x000fe40002000000 */
[----:B------:R-:W-:Y:S02]  /*1270*/  FSEL R8, R8, RZ, P3 ;  /* 0x000000ff08087208 */ /* 0x000fe40001800000 */
[----:B------:R-:W-:Y:S02]  /*1280*/  FSEL R9, R9, RZ, P2 ;  /* 0x000000ff09097208 */ /* 0x000fe40001000000 */
[----:B------:R-:W-:Y:S02]  /*1290*/  FSEL R10, R10, RZ, P1 ;  /* 0x000000ff0a0a7208 */ /* 0x000fe40000800000 */
[----:B------:R-:W-:Y:S01]  /*12a0*/  FSEL R11, R11, RZ, P0 ;  /* 0x000000ff0b0b7208 */ /* 0x000fe20000000000 */
[----:B------:R-:W-:Y:S04]  /*12b0*/  STG.E.128 desc[UR4][R2.64], R4 ;  /* 0x0000000402007986 */ /* 0x000fe8000c101d04 */
[----:B------:R-:W-:Y:S01]  /*12c0*/  STG.E.128 desc[UR4][R2.64+0x800], R8 ;  /* 0x0008000802007986 */ /* 0x000fe2000c101d04 */
[----:B------:R-:W-:Y:S05]  /*12d0*/  EXIT ;  /* 0x000000000000794d */ /* 0x000fea0003800000 */
.L_x_0:
[----:B------:R-:W-:-:S00]  /*12e0*/  BRA `(.L_x_0) ;  /* 0xfffffffc00fc7947 */ /* 0x000fc0000383ffff */
[----:B------:R-:W-:-:S00]  /*12f0*/  NOP ;  /* 0x0000000000007918 */ /* 0x000fc00000000000 */
        /* <DEDUP_REMOVED lines=8> */
.L_x_1:


//--------------------- .nv.global.init           --------------------------
	.section	.nv.global.init,"aw",@progbits
.nv.global.init:
	.type		_$_str,@object
	.size		_$_str,(_$_str_$_2 - _$_str)
_$_str:
        /*0000*/ 	.byte	0x5f, 0x5f, 0x43, 0x55, 0x44, 0x41, 0x5f, 0x46, 0x54, 0x5a, 0x00
	.type		_$_str_$_2,@object
	.size		_$_str_$_2,(.L_1 - _$_str_$_2)
_$_str_$_2:
        /*000b*/ 	.byte	0x5f, 0x5f, 0x43, 0x55, 0x44, 0x41, 0x5f, 0x50, 0x52, 0x45, 0x43, 0x5f, 0x53, 0x51, 0x52, 0x54
        /*001b*/ 	.byte	0x00
.L_1:


//--------------------- .nv.constant0.triton_poi_fused__native_batch_norm_legit_no_training_add_relu_22 --------------------------
	.section	.nv.constant0.triton_poi_fused__native_batch_norm_legit_no_training_add_relu_22,"a",@progbits
	.sectionflags	@""
	.align	4
.nv.constant0.triton_poi_fused__native_batch_norm_legit_no_training_add_relu_22:
	.zero		620
